//
// Generated by NVIDIA NVVM Compiler
//
// Compiler Build ID: CL-36424714
// Cuda compilation tools, release 13.0, V13.0.88
// Based on NVVM 20.0.0
//

.version 9.0
.target sm_100
.address_size 64

	// .globl	_Z12decon_kernelP6float2S0_S0_id

.visible .entry _Z12decon_kernelP6float2S0_S0_id(
	.param .u64 .ptr .align 1 _Z12decon_kernelP6float2S0_S0_id_param_0,
	.param .u64 .ptr .align 1 _Z12decon_kernelP6float2S0_S0_id_param_1,
	.param .u64 .ptr .align 1 _Z12decon_kernelP6float2S0_S0_id_param_2,
	.param .u32 _Z12decon_kernelP6float2S0_S0_id_param_3,
	.param .f64 _Z12decon_kernelP6float2S0_S0_id_param_4
)
{
	.reg .pred 	%p<2>;
	.reg .b32 	%r<6>;
	.reg .b32 	%f<7>;
	.reg .b64 	%rd<11>;
	.reg .b64 	%fd<16>;

	ld.param.u64 	%rd1, [_Z12decon_kernelP6float2S0_S0_id_param_0];
	ld.param.u64 	%rd2, [_Z12decon_kernelP6float2S0_S0_id_param_1];
	ld.param.u64 	%rd3, [_Z12decon_kernelP6float2S0_S0_id_param_2];
	ld.param.u32 	%r2, [_Z12decon_kernelP6float2S0_S0_id_param_3];
	ld.param.f64 	%fd1, [_Z12decon_kernelP6float2S0_S0_id_param_4];
	mov.u32 	%r3, %ctaid.x;
	mov.u32 	%r4, %ntid.x;
	mov.u32 	%r5, %tid.x;
	mad.lo.s32 	%r1, %r3, %r4, %r5;
	setp.ge.s32 	%p1, %r1, %r2;
	@%p1 bra 	$L__BB0_2;
	cvta.to.global.u64 	%rd4, %rd1;
	cvta.to.global.u64 	%rd5, %rd2;
	cvta.to.global.u64 	%rd6, %rd3;
	mul.wide.s32 	%rd7, %r1, 8;
	add.s64 	%rd8, %rd4, %rd7;
	ld.global.v2.f32 	{%f1, %f2}, [%rd8];
	cvt.f64.f32 	%fd2, %f1;
	cvt.f64.f32 	%fd3, %f2;
	add.s64 	%rd9, %rd5, %rd7;
	ld.global.v2.f32 	{%f3, %f4}, [%rd9];
	cvt.f64.f32 	%fd4, %f3;
	cvt.f64.f32 	%fd5, %f4;
	mul.f64 	%fd6, %fd3, %fd5;
	fma.rn.f64 	%fd7, %fd2, %fd4, %fd6;
	mul.f64 	%fd8, %fd5, %fd5;
	fma.rn.f64 	%fd9, %fd4, %fd4, %fd8;
	add.f64 	%fd10, %fd1, %fd9;
	div.rn.f64 	%fd11, %fd7, %fd10;
	cvt.rn.f32.f64 	%f5, %fd11;
	add.s64 	%rd10, %rd6, %rd7;
	mul.f64 	%fd12, %fd3, %fd4;
	mul.f64 	%fd13, %fd2, %fd5;
	sub.f64 	%fd14, %fd12, %fd13;
	div.rn.f64 	%fd15, %fd14, %fd10;
	cvt.rn.f32.f64 	%f6, %fd15;
	st.global.v2.f32 	[%rd10], {%f5, %f6};
$L__BB0_2:
	ret;

}


// ===== COMPILED SASS (sm_100) =====

	.target	sm_100

	.elftype	@"ET_EXEC"


//--------------------- .note.nv.tkinfo           --------------------------
	.section	.note.nv.tkinfo,"",@"SHT_NOTE"
	.sectionflags	@"SHF_NOTE_NV_TKINFO"
	.tkinfo
        /*0018*/ 	.word	0x00000002
        /*0030*/ 	.string	""
        /*0030*/ 	.string	"ptxas"
        /*0030*/ 	.string	"Cuda compilation tools, release 13.0, V13.0.88"
        /*0030*/ 	.string	"Build cuda_13.0.r13.0/compiler.36424714_0"
        /*0030*/ 	.string	"-arch sm_100 -m 64 "



//--------------------- .note.nv.cuinfo           --------------------------
	.section	.note.nv.cuinfo,"",@"SHT_NOTE"
	.sectionflags	@"SHF_NOTE_NV_CUINFO"
        /*0018*/ 	.short	0x0002
        /*001a*/ 	.short	0x0064
        /*001c*/ 	.short	0x0082
	.zero		2


//--------------------- .nv.info                  --------------------------
	.section	.nv.info,"",@"SHT_CUDA_INFO"
	.align	4


	//----- nvinfo : EIATTR_REGCOUNT
	.align		4
        /*0000*/ 	.byte	0x04, 0x2f
        /*0002*/ 	.short	(.L_1 - .L_0)
	.align		4
.L_0:
        /*0004*/ 	.word	index@(_Z12decon_kernelP6float2S0_S0_id)
        /*0008*/ 	.word	0x00000020


	//----- nvinfo : EIATTR_FRAME_SIZE
	.align		4
.L_1:
        /*000c*/ 	.byte	0x04, 0x11
        /*000e*/ 	.short	(.L_3 - .L_2)
	.align		4
.L_2:
        /*0010*/ 	.word	index@($__internal_0_$__cuda_sm20_div_rn_f64_full)
        /*0014*/ 	.word	0x00000000


	//----- nvinfo : EIATTR_FRAME_SIZE
	.align		4
.L_3:
        /*0018*/ 	.byte	0x04, 0x11
        /*001a*/ 	.short	(.L_5 - .L_4)
	.align		4
.L_4:
        /*001c*/ 	.word	index@(_Z12decon_kernelP6float2S0_S0_id)
        /*0020*/ 	.word	0x00000000


	//----- nvinfo : EIATTR_MIN_STACK_SIZE
	.align		4
.L_5:
        /*0024*/ 	.byte	0x04, 0x12
        /*0026*/ 	.short	(.L_7 - .L_6)
	.align		4
.L_6:
        /*0028*/ 	.word	index@(_Z12decon_kernelP6float2S0_S0_id)
        /*002c*/ 	.word	0x00000000
.L_7:


//--------------------- .nv.compat                --------------------------
	.section	.nv.compat,"",@"SHT_CUDA_COMPAT_INFO"
	.align	4
        /*0000*/ 	.byte	0x02, 0x09, 0x00, 0x00, 0x02, 0x02, 0x01, 0x00, 0x02, 0x05, 0x05, 0x00, 0x03, 0x07, 0x01, 0x01
        /*0010*/ 	.byte	0x02, 0x03, 0x00, 0x00, 0x02, 0x06, 0x01, 0x00, 0x04, 0x0b, 0x08, 0x00, 0x01, 0x00, 0x00, 0x00
        /*0020*/ 	.byte	0x00, 0x00, 0x00, 0x00


//--------------------- .nv.info._Z12decon_kernelP6float2S0_S0_id --------------------------
	.section	.nv.info._Z12decon_kernelP6float2S0_S0_id,"",@"SHT_CUDA_INFO"
	.sectionflags	@""
	.align	4


	//----- nvinfo : EIATTR_CUDA_API_VERSION
	.align		4
        /*0000*/ 	.byte	0x04, 0x37
        /*0002*/ 	.short	(.L_9 - .L_8)
.L_8:
        /*0004*/ 	.word	0x00000082


	//----- nvinfo : EIATTR_KPARAM_INFO
	.align		4
.L_9:
        /*0008*/ 	.byte	0x04, 0x17
        /*000a*/ 	.short	(.L_11 - .L_10)
.L_10:
        /*000c*/ 	.word	0x00000000
        /*0010*/ 	.short	0x0004
        /*0012*/ 	.short	0x0020
        /*0014*/ 	.byte	0x00, 0xf0, 0x21, 0x00


	//----- nvinfo : EIATTR_KPARAM_INFO
	.align		4
.L_11:
        /*0018*/ 	.byte	0x04, 0x17
        /*001a*/ 	.short	(.L_13 - .L_12)
.L_12:
        /*001c*/ 	.word	0x00000000
        /*0020*/ 	.short	0x0003
        /*0022*/ 	.short	0x0018
        /*0024*/ 	.byte	0x00, 0xf0, 0x11, 0x00


	//----- nvinfo : EIATTR_KPARAM_INFO
	.align		4
.L_13:
        /*0028*/ 	.byte	0x04, 0x17
        /*002a*/ 	.short	(.L_15 - .L_14)
.L_14:
        /*002c*/ 	.word	0x00000000
        /*0030*/ 	.short	0x0002
        /*0032*/ 	.short	0x0010
        /*0034*/ 	.byte	0x00, 0xf5, 0x21, 0x00


	//----- nvinfo : EIATTR_KPARAM_INFO
	.align		4
.L_15:
        /*0038*/ 	.byte	0x04, 0x17
        /*003a*/ 	.short	(.L_17 - .L_16)
.L_16:
        /*003c*/ 	.word	0x00000000
        /*0040*/ 	.short	0x0001
        /*0042*/ 	.short	0x0008
        /*0044*/ 	.byte	0x00, 0xf5, 0x21, 0x00


	//----- nvinfo : EIATTR_KPARAM_INFO
	.align		4
.L_17:
        /*0048*/ 	.byte	0x04, 0x17
        /*004a*/ 	.short	(.L_19 - .L_18)
.L_18:
        /*004c*/ 	.word	0x00000000
        /*0050*/ 	.short	0x0000
        /*0052*/ 	.short	0x0000
        /*0054*/ 	.byte	0x00, 0xf5, 0x21, 0x00


	//----- nvinfo : EIATTR_SPARSE_MMA_MASK
	.align		4
.L_19:
        /*0058*/ 	.byte	0x03, 0x50
        /*005a*/ 	.short	0x0000


	//----- nvinfo : EIATTR_MAXREG_COUNT
	.align		4
        /*005c*/ 	.byte	0x03, 0x1b
        /*005e*/ 	.short	0x00ff


	//----- nvinfo : EIATTR_MERCURY_ISA_VERSION
	.align		4
        /*0060*/ 	.byte	0x03, 0x5f
        /*0062*/ 	.short	0x0101


	//----- nvinfo : EIATTR_VRC_CTA_INIT_COUNT
	.align		4
        /*0064*/ 	.byte	0x02, 0x4a
	.zero		1
	.zero		1


	//----- nvinfo : EIATTR_EXIT_INSTR_OFFSETS
	.align		4
        /*0068*/ 	.byte	0x04, 0x1c
        /*006a*/ 	.short	(.L_21 - .L_20)


	//   ....[0]....
.L_20:
        /*006c*/ 	.word	0x00000070


	//   ....[1]....
        /*0070*/ 	.word	0x000004e0


	//----- nvinfo : EIATTR_CRS_STACK_SIZE
	.align		4
.L_21:
        /*0074*/ 	.byte	0x04, 0x1e
        /*0076*/ 	.short	(.L_23 - .L_22)
.L_22:
        /*0078*/ 	.word	0x00000000


	//----- nvinfo : EIATTR_CBANK_PARAM_SIZE
	.align		4
.L_23:
        /*007c*/ 	.byte	0x03, 0x19
        /*007e*/ 	.short	0x0028


	//----- nvinfo : EIATTR_PARAM_CBANK
	.align		4
        /*0080*/ 	.byte	0x04, 0x0a
        /*0082*/ 	.short	(.L_25 - .L_24)
	.align		4
.L_24:
        /*0084*/ 	.word	index@(.nv.constant0._Z12decon_kernelP6float2S0_S0_id)
        /*0088*/ 	.short	0x0380
        /*008a*/ 	.short	0x0028


	//----- nvinfo : EIATTR_SW_WAR
	.align		4
.L_25:
        /*008c*/ 	.byte	0x04, 0x36
        /*008e*/ 	.short	(.L_27 - .L_26)
.L_26:
        /*0090*/ 	.word	0x00000008
.L_27:


//--------------------- .nv.callgraph             --------------------------
	.section	.nv.callgraph,"",@"SHT_CUDA_CALLGRAPH"
	.align	4
	.sectionentsize	8
	.align		4
        /*0000*/ 	.word	0x00000000
	.align		4
        /*0004*/ 	.word	0xffffffff
	.align		4
        /*0008*/ 	.word	0x00000000
	.align		4
        /*000c*/ 	.word	0xfffffffe
	.align		4
        /*0010*/ 	.word	0x00000000
	.align		4
        /*0014*/ 	.word	0xfffffffd
	.align		4
        /*0018*/ 	.word	0x00000000
	.align		4
        /*001c*/ 	.word	0xfffffffc


//--------------------- .text._Z12decon_kernelP6float2S0_S0_id --------------------------
	.section	.text._Z12decon_kernelP6float2S0_S0_id,"ax",@progbits
	.align	128
        .global         _Z12decon_kernelP6float2S0_S0_id
        .type           _Z12decon_kernelP6float2S0_S0_id,@function
        .size           _Z12decon_kernelP6float2S0_S0_id,(.L_x_10 - _Z12decon_kernelP6float2S0_S0_id)
        .other          _Z12decon_kernelP6float2S0_S0_id,@"STO_CUDA_ENTRY STV_DEFAULT"
_Z12decon_kernelP6float2S0_S0_id:
.text._Z12decon_kernelP6float2S0_S0_id:
[----:B------:R-:W-:Y:S01]  /*0000*/  LDC R1, c[0x0][0x37c] ;  /* 0x0000df00ff017b82 */ /* 0x000fe20000000800 */
[----:B------:R-:W0:Y:S07]  /*0010*/  S2R R3, SR_TID.X ;  /* 0x0000000000037919 */ /* 0x000e2e0000002100 */
[----:B------:R-:W0:Y:S01]  /*0020*/  S2UR UR4, SR_CTAID.X ;  /* 0x00000000000479c3 */ /* 0x000e220000002500 */
[----:B------:R-:W1:Y:S07]  /*0030*/  LDCU UR5, c[0x0][0x398] ;  /* 0x00007300ff0577ac */ /* 0x000e6e0008000800 */
[----:B------:R-:W0:Y:S02]  /*0040*/  LDC R0, c[0x0][0x360] ;  /* 0x0000d800ff007b82 */ /* 0x000e240000000800 */
[----:B0-----:R-:W-:-:S05]  /*0050*/  IMAD R0, R0, UR4, R3 ;  /* 0x0000000400007c24 */ /* 0x001fca000f8e0203 */
[----:B-1----:R-:W-:-:S13]  /*0060*/  ISETP.GE.AND P0, PT, R0, UR5, PT ;  /* 0x0000000500007c0c */ /* 0x002fda000bf06270 */
[----:B------:R-:W-:Y:S05]  /*0070*/  @P0 EXIT ;  /* 0x000000000000094d */ /* 0x000fea0003800000 */
[----:B------:R-:W0:Y:S01]  /*0080*/  LDC.64 R4, c[0x0][0x388] ;  /* 0x0000e200ff047b82 */ /* 0x000e220000000a00 */
[----:B------:R-:W1:Y:S01]  /*0090*/  LDCU.64 UR4, c[0x0][0x358] ;  /* 0x00006b00ff0477ac */ /* 0x000e620008000a00 */
[----:B------:R-:W2:Y:S06]  /*00a0*/  LDCU.64 UR6, c[0x0][0x3a0] ;  /* 0x00007400ff0677ac */ /* 0x000eac0008000a00 */
[----:B------:R-:W3:Y:S01]  /*00b0*/  LDC.64 R2, c[0x0][0x380] ;  /* 0x0000e000ff027b82 */ /* 0x000ee20000000a00 */
[----:B0-----:R-:W-:-:S05]  /*00c0*/  IMAD.WIDE R4, R0, 0x8, R4 ;  /* 0x0000000800047825 */ /* 0x001fca00078e0204 */
[----:B-1----:R-:W4:Y:S01]  /*00d0*/  LDG.E.64 R8, desc[UR4][R4.64] ;  /* 0x0000000404087981 */ /* 0x002f22000c1e1b00 */
[----:B---3--:R-:W-:-:S05]  /*00e0*/  IMAD.WIDE R2, R0, 0x8, R2 ;  /* 0x0000000800027825 */ /* 0x008fca00078e0202 */
[----:B------:R-:W3:Y:S01]  /*00f0*/  LDG.E.64 R20, desc[UR4][R2.64] ;  /* 0x0000000402147981 */ /* 0x000ee2000c1e1b00 */
[----:B------:R-:W-:Y:S01]  /*0100*/  BSSY.RECONVERGENT B0, `(.L_x_0) ;  /* 0x0000020000007945 */ /* 0x000fe20003800200 */
[----:B----4-:R-:W0:Y:S08]  /*0110*/  F2F.F64.F32 R18, R9 ;  /* 0x0000000900127310 */ /* 0x010e300000201800 */
[----:B------:R-:W1:Y:S01]  /*0120*/  F2F.F64.F32 R16, R8 ;  /* 0x0000000800107310 */ /* 0x000e620000201800 */
[----:B0-----:R-:W-:-:S07]  /*0130*/  DMUL R6, R18, R18 ;  /* 0x0000001212067228 */ /* 0x001fce0000000000 */
[----:B---3--:R-:W0:Y:S01]  /*0140*/  F2F.F64.F32 R12, R21 ;  /* 0x00000015000c7310 */ /* 0x008e220000201800 */
[----:B-1----:R-:W-:-:S07]  /*0150*/  DFMA R6, R16, R16, R6 ;  /* 0x000000101006722b */ /* 0x002fce0000000006 */
[----:B------:R-:W1:Y:S01]  /*0160*/  F2F.F64.F32 R10, R20 ;  /* 0x00000014000a7310 */ /* 0x000e620000201800 */
[----:B--2---:R-:W-:Y:S01]  /*0170*/  DADD R14, R6, UR6 ;  /* 0x00000006060e7e29 */ /* 0x004fe20008000000 */
[----:B------:R-:W-:-:S06]  /*0180*/  IMAD.MOV.U32 R6, RZ, RZ, 0x1 ;  /* 0x00000001ff067424 */ /* 0x000fcc00078e00ff */
[----:B------:R-:W2:Y:S02]  /*0190*/  MUFU.RCP64H R7, R15 ;  /* 0x0000000f00077308 */ /* 0x000ea40000001800 */
[----:B--2---:R-:W-:-:S08]  /*01a0*/  DFMA R4, -R14, R6, 1 ;  /* 0x3ff000000e04742b */ /* 0x004fd00000000106 */
[----:B------:R-:W-:-:S08]  /*01b0*/  DFMA R4, R4, R4, R4 ;  /* 0x000000040404722b */ /* 0x000fd00000000004 */
[----:B------:R-:W-:Y:S02]  /*01c0*/  DFMA R6, R6, R4, R6 ;  /* 0x000000040606722b */ /* 0x000fe40000000006 */
[----:B0-----:R-:W-:-:S06]  /*01d0*/  DMUL R4, R12, R18 ;  /* 0x000000120c047228 */ /* 0x001fcc0000000000 */
[----:B------:R-:W-:Y:S02]  /*01e0*/  DFMA R2, -R14, R6, 1 ;  /* 0x3ff000000e02742b */ /* 0x000fe40000000106 */
[----:B-1----:R-:W-:-:S06]  /*01f0*/  DFMA R4, R10, R16, R4 ;  /* 0x000000100a04722b */ /* 0x002fcc0000000004 */
[----:B------:R-:W-:-:S04]  /*0200*/  DFMA R2, R6, R2, R6 ;  /* 0x000000020602722b */ /* 0x000fc80000000006 */
[----:B------:R-:W-:-:S04]  /*0210*/  FSETP.GEU.AND P1, PT, |R5|, 6.5827683646048100446e-37, PT ;  /* 0x036000000500780b */ /* 0x000fc80003f2e200 */
[----:B------:R-:W-:-:S08]  /*0220*/  DMUL R6, R4, R2 ;  /* 0x0000000204067228 */ /* 0x000fd00000000000 */
[----:B------:R-:W-:-:S08]  /*0230*/  DFMA R8, -R14, R6, R4 ;  /* 0x000000060e08722b */ /* 0x000fd00000000104 */
[----:B------:R-:W-:-:S10]  /*0240*/  DFMA R2, R2, R8, R6 ;  /* 0x000000080202722b */ /* 0x000fd40000000006 */
[----:B------:R-:W-:-:S05]  /*0250*/  FFMA R6, RZ, R15, R3 ;  /* 0x0000000fff067223 */ /* 0x000fca0000000003 */
[----:B------:R-:W-:-:S13]  /*0260*/  FSETP.GT.AND P0, PT, |R6|, 1.469367938527859385e-39, PT ;  /* 0x001000000600780b */ /* 0x000fda0003f04200 */
[----:B------:R-:W-:Y:S05]  /*0270*/  @P0 BRA P1, `(.L_x_1) ;  /* 0x0000000000200947 */ /* 0x000fea0000800000 */
[----:B------:R-:W-:Y:S01]  /*0280*/  IMAD.MOV.U32 R8, RZ, RZ, R4 ;  /* 0x000000ffff087224 */ /* 0x000fe200078e0004 */
[----:B------:R-:W-:Y:S01]  /*0290*/  MOV R2, 0x2e0 ;  /* 0x000002e000027802 */ /* 0x000fe20000000f00 */
[----:B------:R-:W-:Y:S02]  /*02a0*/  IMAD.MOV.U32 R9, RZ, RZ, R5 ;  /* 0x000000ffff097224 */ /* 0x000fe400078e0005 */
[----:B------:R-:W-:Y:S02]  /*02b0*/  IMAD.MOV.U32 R4, RZ, RZ, R14 ;  /* 0x000000ffff047224 */ /* 0x000fe400078e000e */
[----:B------:R-:W-:-:S07]  /*02c0*/  IMAD.MOV.U32 R5, RZ, RZ, R15 ;  /* 0x000000ffff057224 */ /* 0x000fce00078e000f */
[----:B------:R-:W-:Y:S05]  /*02d0*/  CALL.REL.NOINC `($__internal_0_$__cuda_sm20_div_rn_f64_full) ;  /* 0x0000000000847944 */ /* 0x000fea0003c00000 */
[----:B------:R-:W-:Y:S02]  /*02e0*/  IMAD.MOV.U32 R2, RZ, RZ, R4 ;  /* 0x000000ffff027224 */ /* 0x000fe400078e0004 */
[----:B------:R-:W-:-:S07]  /*02f0*/  IMAD.MOV.U32 R3, RZ, RZ, R5 ;  /* 0x000000ffff037224 */ /* 0x000fce00078e0005 */
.L_x_1:
[----:B------:R-:W-:Y:S05]  /*0300*/  BSYNC.RECONVERGENT B0 ;  /* 0x0000000000007941 */ /* 0x000fea0003800200 */
.L_x_0:
[----:B------:R-:W0:Y:S01]  /*0310*/  MUFU.RCP64H R5, R15 ;  /* 0x0000000f00057308 */ /* 0x000e220000001800 */
[----:B------:R-:W-:Y:S01]  /*0320*/  IMAD.MOV.U32 R4, RZ, RZ, 0x1 ;  /* 0x00000001ff047424 */ /* 0x000fe200078e00ff */
[----:B------:R-:W-:Y:S01]  /*0330*/  DMUL R10, R10, R18 ;  /* 0x000000120a0a7228 */ /* 0x000fe20000000000 */
[----:B------:R-:W-:Y:S07]  /*0340*/  BSSY.RECONVERGENT B0, `(.L_x_2) ;  /* 0x0000017000007945 */ /* 0x000fee0003800200 */
[----:B------:R-:W-:Y:S01]  /*0350*/  DFMA R16, R12, R16, -R10 ;  /* 0x000000100c10722b */ /* 0x000fe2000000080a */
[----:B------:R-:W1:Y:S01]  /*0360*/  LDC.64 R12, c[0x0][0x390] ;  /* 0x0000e400ff0c7b82 */ /* 0x000e620000000a00 */
[----:B------:R2:W3:Y:S01]  /*0370*/  F2F.F32.F64 R10, R2 ;  /* 0x00000002000a7310 */ /* 0x0004e20000301000 */
[----:B0-----:R-:W-:-:S07]  /*0380*/  DFMA R6, -R14, R4, 1 ;  /* 0x3ff000000e06742b */ /* 0x001fce0000000104 */
[----:B------:R-:W-:Y:S01]  /*0390*/  FSETP.GEU.AND P1, PT, |R17|, 6.5827683646048100446e-37, PT ;  /* 0x036000001100780b */ /* 0x000fe20003f2e200 */
[----:B------:R-:W-:-:S08]  /*03a0*/  DFMA R6, R6, R6, R6 ;  /* 0x000000060606722b */ /* 0x000fd00000000006 */
[----:B------:R-:W-:Y:S01]  /*03b0*/  DFMA R6, R4, R6, R4 ;  /* 0x000000060406722b */ /* 0x000fe20000000004 */
[----:B-1----:R-:W-:-:S07]  /*03c0*/  IMAD.WIDE R12, R0, 0x8, R12 ;  /* 0x00000008000c7825 */ /* 0x002fce00078e020c */
[----:B------:R-:W-:-:S08]  /*03d0*/  DFMA R4, -R14, R6, 1 ;  /* 0x3ff000000e04742b */ /* 0x000fd00000000106 */
[----:B------:R-:W-:-:S08]  /*03e0*/  DFMA R8, R6, R4, R6 ;  /* 0x000000040608722b */ /* 0x000fd00000000006 */
[----:B------:R-:W-:-:S08]  /*03f0*/  DMUL R4, R8, R16 ;  /* 0x0000001008047228 */ /* 0x000fd00000000000 */
[----:B------:R-:W-:-:S08]  /*0400*/  DFMA R6, -R14, R4, R16 ;  /* 0x000000040e06722b */ /* 0x000fd00000000110 */
[----:B------:R-:W-:-:S10]  /*0410*/  DFMA R4, R8, R6, R4 ;  /* 0x000000060804722b */ /* 0x000fd40000000004 */
[----:B------:R-:W-:-:S05]  /*0420*/  FFMA R6, RZ, R15, R5 ;  /* 0x0000000fff067223 */ /* 0x000fca0000000005 */
[----:B------:R-:W-:-:S13]  /*0430*/  FSETP.GT.AND P0, PT, |R6|, 1.469367938527859385e-39, PT ;  /* 0x001000000600780b */ /* 0x000fda0003f04200 */
[----:B--23--:R-:W-:Y:S05]  /*0440*/  @P0 BRA P1, `(.L_x_3) ;  /* 0x0000000000180947 */ /* 0x00cfea0000800000 */
[----:B------:R-:W-:Y:S01]  /*0450*/  IMAD.MOV.U32 R8, RZ, RZ, R16 ;  /* 0x000000ffff087224 */ /* 0x000fe200078e0010 */
[----:B------:R-:W-:Y:S01]  /*0460*/  MOV R2, 0x4b0 ;  /* 0x000004b000027802 */ /* 0x000fe20000000f00 */
[----:B------:R-:W-:Y:S02]  /*0470*/  IMAD.MOV.U32 R9, RZ, RZ, R17 ;  /* 0x000000ffff097224 */ /* 0x000fe400078e0011 */
[----:B------:R-:W-:Y:S02]  /*0480*/  IMAD.MOV.U32 R4, RZ, RZ, R14 ;  /* 0x000000ffff047224 */ /* 0x000fe400078e000e */
[----:B------:R-:W-:-:S07]  /*0490*/  IMAD.MOV.U32 R5, RZ, RZ, R15 ;  /* 0x000000ffff057224 */ /* 0x000fce00078e000f */
[----:B------:R-:W-:Y:S05]  /*04a0*/  CALL.REL.NOINC `($__internal_0_$__cuda_sm20_div_rn_f64_full) ;  /* 0x0000000000107944 */ /* 0x000fea0003c00000 */
.L_x_3:
[----:B------:R-:W-:Y:S05]  /*04b0*/  BSYNC.RECONVERGENT B0 ;  /* 0x0000000000007941 */ /* 0x000fea0003800200 */
.L_x_2:
[----:B------:R-:W0:Y:S02]  /*04c0*/  F2F.F32.F64 R11, R4 ;  /* 0x00000004000b7310 */ /* 0x000e240000301000 */
[----:B0-----:R-:W-:Y:S01]  /*04d0*/  STG.E.64 desc[UR4][R12.64], R10 ;  /* 0x0000000a0c007986 */ /* 0x001fe2000c101b04 */
[----:B------:R-:W-:Y:S05]  /*04e0*/  EXIT ;  /* 0x000000000000794d */ /* 0x000fea0003800000 */
        .weak           $__internal_0_$__cuda_sm20_div_rn_f64_full
        .type           $__internal_0_$__cuda_sm20_div_rn_f64_full,@function
        .size           $__internal_0_$__cuda_sm20_div_rn_f64_full,(.L_x_10 - $__internal_0_$__cuda_sm20_div_rn_f64_full)
$__internal_0_$__cuda_sm20_div_rn_f64_full:
[----:B------:R-:W-:Y:S01]  /*04f0*/  FSETP.GEU.AND P2, PT, |R9|, 1.469367938527859385e-39, PT ;  /* 0x001000000900780b */ /* 0x000fe20003f4e200 */
[----:B------:R-:W-:Y:S01]  /*0500*/  IMAD.MOV.U32 R28, RZ, RZ, 0x1ca00000 ;  /* 0x1ca00000ff1c7424 */ /* 0x000fe200078e00ff */
[C---:B------:R-:W-:Y:S01]  /*0510*/  FSETP.GEU.AND P0, PT, |R5|.reuse, 1.469367938527859385e-39, PT ;  /* 0x001000000500780b */ /* 0x040fe20003f0e200 */
[----:B------:R-:W-:Y:S01]  /*0520*/  IMAD.MOV.U32 R22, RZ, RZ, 0x1 ;  /* 0x00000001ff167424 */ /* 0x000fe200078e00ff */
[----:B------:R-:W-:Y:S01]  /*0530*/  LOP3.LUT R6, R5, 0x800fffff, RZ, 0xc0, !PT ;  /* 0x800fffff05067812 */ /* 0x000fe200078ec0ff */
[----:B------:R-:W-:Y:S01]  /*0540*/  BSSY.RECONVERGENT B1, `(.L_x_4) ;  /* 0x0000052000017945 */ /* 0x000fe20003800200 */
[----:B------:R-:W-:Y:S02]  /*0550*/  LOP3.LUT R3, R9, 0x7ff00000, RZ, 0xc0, !PT ;  /* 0x7ff0000009037812 */ /* 0x000fe400078ec0ff */
[----:B------:R-:W-:Y:S01]  /*0560*/  LOP3.LUT R7, R6, 0x3ff00000, RZ, 0xfc, !PT ;  /* 0x3ff0000006077812 */ /* 0x000fe200078efcff */
[----:B------:R-:W-:Y:S01]  /*0570*/  IMAD.MOV.U32 R6, RZ, RZ, R4 ;  /* 0x000000ffff067224 */ /* 0x000fe200078e0004 */
[----:B------:R-:W-:-:S03]  /*0580*/  LOP3.LUT R29, R5, 0x7ff00000, RZ, 0xc0, !PT ;  /* 0x7ff00000051d7812 */ /* 0x000fc600078ec0ff */
[----:B------:R-:W-:Y:S02]  /*0590*/  @!P2 LOP3.LUT R20, R5, 0x7ff00000, RZ, 0xc0, !PT ;  /* 0x7ff000000514a812 */ /* 0x000fe400078ec0ff */
[----:B------:R-:W-:Y:S01]  /*05a0*/  @!P0 DMUL R6, R4, 8.98846567431157953865e+307 ;  /* 0x7fe0000004068828 */ /* 0x000fe20000000000 */
[C---:B------:R-:W-:Y:S02]  /*05b0*/  ISETP.GE.U32.AND P1, PT, R3.reuse, R29, PT ;  /* 0x0000001d0300720c */ /* 0x040fe40003f26070 */
[----:B------:R-:W-:Y:S01]  /*05c0*/  @!P2 ISETP.GE.U32.AND P3, PT, R3, R20, PT ;  /* 0x000000140300a20c */ /* 0x000fe20003f66070 */
[----:B------:R-:W-:Y:S01]  /*05d0*/  IMAD.MOV.U32 R20, RZ, RZ, R8 ;  /* 0x000000ffff147224 */ /* 0x000fe200078e0008 */
[C---:B------:R-:W-:Y:S01]  /*05e0*/  SEL R21, R28.reuse, 0x63400000, !P1 ;  /* 0x634000001c157807 */ /* 0x040fe20004800000 */
[----:B------:R-:W0:Y:S01]  /*05f0*/  MUFU.RCP64H R23, R7 ;  /* 0x0000000700177308 */ /* 0x000e220000001800 */
[----:B------:R-:W-:Y:S02]  /*0600*/  @!P2 SEL R25, R28, 0x63400000, !P3 ;  /* 0x634000001c19a807 */ /* 0x000fe40005800000 */
[----:B------:R-:W-:-:S02]  /*0610*/  LOP3.LUT R21, R21, 0x800fffff, R9, 0xf8, !PT ;  /* 0x800fffff15157812 */ /* 0x000fc400078ef809 */
[----:B------:R-:W-:Y:S02]  /*0620*/  @!P2 LOP3.LUT R24, R25, 0x80000000, R9, 0xf8, !PT ;  /* 0x800000001918a812 */ /* 0x000fe400078ef809 */
[----:B------:R-:W-:Y:S02]  /*0630*/  @!P0 LOP3.LUT R29, R7, 0x7ff00000, RZ, 0xc0, !PT ;  /* 0x7ff00000071d8812 */ /* 0x000fe400078ec0ff */
[----:B------:R-:W-:Y:S01]  /*0640*/  @!P2 LOP3.LUT R25, R24, 0x100000, RZ, 0xfc, !PT ;  /* 0x001000001819a812 */ /* 0x000fe200078efcff */
[----:B------:R-:W-:-:S06]  /*0650*/  @!P2 IMAD.MOV.U32 R24, RZ, RZ, RZ ;  /* 0x000000ffff18a224 */ /* 0x000fcc00078e00ff */
[----:B------:R-:W-:Y:S02]  /*0660*/  @!P2 DFMA R20, R20, 2, -R24 ;  /* 0x400000001414a82b */ /* 0x000fe40000000818 */
[----:B0-----:R-:W-:-:S08]  /*0670*/  DFMA R24, R22, -R6, 1 ;  /* 0x3ff000001618742b */ /* 0x001fd00000000806 */
[----:B------:R-:W-:-:S08]  /*0680*/  DFMA R24, R24, R24, R24 ;  /* 0x000000181818722b */ /* 0x000fd00000000018 */
[----:B------:R-:W-:-:S08]  /*0690*/  DFMA R24, R22, R24, R22 ;  /* 0x000000181618722b */ /* 0x000fd00000000016 */
[----:B------:R-:W-:-:S08]  /*06a0*/  DFMA R22, R24, -R6, 1 ;  /* 0x3ff000001816742b */ /* 0x000fd00000000806 */
[----:B------:R-:W-:-:S08]  /*06b0*/  DFMA R22, R24, R22, R24 ;  /* 0x000000161816722b */ /* 0x000fd00000000018 */
[----:B------:R-:W-:-:S08]  /*06c0*/  DMUL R24, R22, R20 ;  /* 0x0000001416187228 */ /* 0x000fd00000000000 */
[----:B------:R-:W-:-:S08]  /*06d0*/  DFMA R26, R24, -R6, R20 ;  /* 0x80000006181a722b */ /* 0x000fd00000000014 */
[----:B------:R-:W-:Y:S01]  /*06e0*/  DFMA R26, R22, R26, R24 ;  /* 0x0000001a161a722b */ /* 0x000fe20000000018 */
[----:B------:R-:W-:Y:S01]  /*06f0*/  IMAD.MOV.U32 R22, RZ, RZ, R3 ;  /* 0x000000ffff167224 */ /* 0x000fe200078e0003 */
[----:B------:R-:W-:-:S05]  /*0700*/  @!P2 LOP3.LUT R22, R21, 0x7ff00000, RZ, 0xc0, !PT ;  /* 0x7ff000001516a812 */ /* 0x000fca00078ec0ff */
[----:B------:R-:W-:-:S05]  /*0710*/  VIADD R23, R22, 0xffffffff ;  /* 0xffffffff16177836 */ /* 0x000fca0000000000 */
[----:B------:R-:W-:Y:S01]  /*0720*/  ISETP.GT.U32.AND P0, PT, R23, 0x7feffffe, PT ;  /* 0x7feffffe1700780c */ /* 0x000fe20003f04070 */
[----:B------:R-:W-:-:S05]  /*0730*/  VIADD R23, R29, 0xffffffff ;  /* 0xffffffff1d177836 */ /* 0x000fca0000000000 */
[----:B------:R-:W-:-:S13]  /*0740*/  ISETP.GT.U32.OR P0, PT, R23, 0x7feffffe, P0 ;  /* 0x7feffffe1700780c */ /* 0x000fda0000704470 */
[----:B------:R-:W-:Y:S05]  /*0750*/  @P0 BRA `(.L_x_5) ;  /* 0x00000000006c0947 */ /* 0x000fea0003800000 */
[----:B------:R-:W-:-:S04]  /*0760*/  LOP3.LUT R22, R5, 0x7ff00000, RZ, 0xc0, !PT ;  /* 0x7ff0000005167812 */ /* 0x000fc800078ec0ff */
[CC--:B------:R-:W-:Y:S02]  /*0770*/  VIADDMNMX R8, R3.reuse, -R22.reuse, 0xb9600000, !PT ;  /* 0xb960000003087446 */ /* 0x0c0fe40007800916 */
[----:B------:R-:W-:Y:S02]  /*0780*/  ISETP.GE.U32.AND P0, PT, R3, R22, PT ;  /* 0x000000160300720c */ /* 0x000fe40003f06070 */
[----:B------:R-:W-:Y:S01]  /*0790*/  VIMNMX R3, PT, PT, R8, 0x46a00000, PT ;  /* 0x46a0000008037848 */ /* 0x000fe20003fe0100 */
[----:B------:R-:W-:Y:S01]  /*07a0*/  IMAD.MOV.U32 R8, RZ, RZ, RZ ;  /* 0x000000ffff087224 */ /* 0x000fe200078e00ff */
[----:B------:R-:W-:-:S05]  /*07b0*/  SEL R28, R28, 0x63400000, !P0 ;  /* 0x634000001c1c7807 */ /* 0x000fca0004000000 */
[----:B------:R-:W-:-:S04]  /*07c0*/  IMAD.IADD R3, R3, 0x1, -R28 ;  /* 0x0000000103037824 */ /* 0x000fc800078e0a1c */
[----:B------:R-:W-:-:S06]  /*07d0*/  VIADD R9, R3, 0x7fe00000 ;  /* 0x7fe0000003097836 */ /* 0x000fcc0000000000 */
[----:B------:R-:W-:-:S10]  /*07e0*/  DMUL R24, R26, R8 ;  /* 0x000000081a187228 */ /* 0x000fd40000000000 */
[----:B------:R-:W-:-:S13]  /*07f0*/  FSETP.GTU.AND P0, PT, |R25|, 1.469367938527859385e-39, PT ;  /* 0x001000001900780b */ /* 0x000fda0003f0c200 */
[----:B------:R-:W-:Y:S05]  /*0800*/  @P0 BRA `(.L_x_6) ;  /* 0x0000000000940947 */ /* 0x000fea0003800000 */
[----:B------:R-:W-:Y:S01]  /*0810*/  DFMA R6, R26, -R6, R20 ;  /* 0x800000061a06722b */ /* 0x000fe20000000014 */
[----:B------:R-:W-:-:S09]  /*0820*/  IMAD.MOV.U32 R8, RZ, RZ, RZ ;  /* 0x000000ffff087224 */ /* 0x000fd200078e00ff */
[C---:B------:R-:W-:Y:S02]  /*0830*/  FSETP.NEU.AND P0, PT, R7.reuse, RZ, PT ;  /* 0x000000ff0700720b */ /* 0x040fe40003f0d000 */
[----:B------:R-:W-:-:S04]  /*0840*/  LOP3.LUT R21, R7, 0x80000000, R5, 0x48, !PT ;  /* 0x8000000007157812 */ /* 0x000fc800078e4805 */
[----:B------:R-:W-:-:S07]  /*0850*/  LOP3.LUT R9, R21, R9, RZ, 0xfc, !PT ;  /* 0x0000000915097212 */ /* 0x000fce00078efcff */
[----:B------:R-:W-:Y:S05]  /*0860*/  @!P0 BRA `(.L_x_6) ;  /* 0x00000000007c8947 */ /* 0x000fea0003800000 */
[----:B------:R-:W-:Y:S01]  /*0870*/  IMAD.MOV R5, RZ, RZ, -R3 ;  /* 0x000000ffff057224 */ /* 0x000fe200078e0a03 */
[----:B------:R-:W-:Y:S01]  /*0880*/  DMUL.RP R8, R26, R8 ;  /* 0x000000081a087228 */ /* 0x000fe20000008000 */
[----:B------:R-:W-:Y:S01]  /*0890*/  IMAD.MOV.U32 R4, RZ, RZ, RZ ;  /* 0x000000ffff047224 */ /* 0x000fe200078e00ff */
[----:B------:R-:W-:-:S05]  /*08a0*/  IADD3 R3, PT, PT, -R3, -0x43300000, RZ ;  /* 0xbcd0000003037810 */ /* 0x000fca0007ffe1ff */
[----:B------:R-:W-:-:S03]  /*08b0*/  DFMA R4, R24, -R4, R26 ;  /* 0x800000041804722b */ /* 0x000fc6000000001a */
[----:B------:R-:W-:-:S07]  /*08c0*/  LOP3.LUT R21, R9, R21, RZ, 0x3c, !PT ;  /* 0x0000001509157212 */ /* 0x000fce00078e3cff */
[----:B------:R-:W-:-:S04]  /*08d0*/  FSETP.NEU.AND P0, PT, |R5|, R3, PT ;  /* 0x000000030500720b */ /* 0x000fc80003f0d200 */
[----:B------:R-:W-:Y:S02]  /*08e0*/  FSEL R24, R8, R24, !P0 ;  /* 0x0000001808187208 */ /* 0x000fe40004000000 */
[----:B------:R-:W-:Y:S01]  /*08f0*/  FSEL R25, R21, R25, !P0 ;  /* 0x0000001915197208 */ /* 0x000fe20004000000 */
[----:B------:R-:W-:Y:S06]  /*0900*/  BRA `(.L_x_6) ;  /* 0x0000000000547947 */ /* 0x000fec0003800000 */
.L_x_5:
[----:B------:R-:W-:-:S14]  /*0910*/  DSETP.NAN.AND P0, PT, R8, R8, PT ;  /* 0x000000080800722a */ /* 0x000fdc0003f08000 */
[----:B------:R-:W-:Y:S05]  /*0920*/  @P0 BRA `(.L_x_7) ;  /* 0x0000000000440947 */ /* 0x000fea0003800000 */
[----:B------:R-:W-:-:S14]  /*0930*/  DSETP.NAN.AND P0, PT, R4, R4, PT ;  /* 0x000000040400722a */ /* 0x000fdc0003f08000 */
[----:B------:R-:W-:Y:S05]  /*0940*/  @P0 BRA `(.L_x_8) ;  /* 0x0000000000300947 */ /* 0x000fea0003800000 */
[----:B------:R-:W-:Y:S01]  /*0950*/  ISETP.NE.AND P0, PT, R22, R29, PT ;  /* 0x0000001d1600720c */ /* 0x000fe20003f05270 */
[----:B------:R-:W-:Y:S02]  /*0960*/  IMAD.MOV.U32 R24, RZ, RZ, 0x0 ;  /* 0x00000000ff187424 */ /* 0x000fe400078e00ff */
[----:B------:R-:W-:-:S10]  /*0970*/  IMAD.MOV.U32 R25, RZ, RZ, -0x80000 ;  /* 0xfff80000ff197424 */ /* 0x000fd400078e00ff */
[----:B------:R-:W-:Y:S05]  /*0980*/  @!P0 BRA `(.L_x_6) ;  /* 0x0000000000348947 */ /* 0x000fea0003800000 */
[----:B------:R-:W-:Y:S02]  /*0990*/  ISETP.NE.AND P0, PT, R22, 0x7ff00000, PT ;  /* 0x7ff000001600780c */ /* 0x000fe40003f05270 */
[----:B------:R-:W-:Y:S02]  /*09a0*/  LOP3.LUT R25, R9, 0x80000000, R5, 0x48, !PT ;  /* 0x8000000009197812 */ /* 0x000fe400078e4805 */
[----:B------:R-:W-:-:S13]  /*09b0*/  ISETP.EQ.OR P0, PT, R29, RZ, !P0 ;  /* 0x000000ff1d00720c */ /* 0x000fda0004702670 */
[----:B------:R-:W-:Y:S01]  /*09c0*/  @P0 LOP3.LUT R3, R25, 0x7ff00000, RZ, 0xfc, !PT ;  /* 0x7ff0000019030812 */ /* 0x000fe200078efcff */
[----:B------:R-:W-:Y:S02]  /*09d0*/  @!P0 IMAD.MOV.U32 R24, RZ, RZ, RZ ;  /* 0x000000ffff188224 */ /* 0x000fe400078e00ff */
[----:B------:R-:W-:Y:S02]  /*09e0*/  @P0 IMAD.MOV.U32 R24, RZ, RZ, RZ ;  /* 0x000000ffff180224 */ /* 0x000fe400078e00ff */
[----:B------:R-:W-:Y:S01]  /*09f0*/  @P0 IMAD.MOV.U32 R25, RZ, RZ, R3 ;  /* 0x000000ffff190224 */ /* 0x000fe200078e0003 */
[----:B------:R-:W-:Y:S06]  /*0a00*/  BRA `(.L_x_6) ;  /* 0x0000000000147947 */ /* 0x000fec0003800000 */
.L_x_8:
[----:B------:R-:W-:Y:S01]  /*0a10*/  LOP3.LUT R25, R5, 0x80000, RZ, 0xfc, !PT ;  /* 0x0008000005197812 */ /* 0x000fe200078efcff */
[----:B------:R-:W-:Y:S01]  /*0a20*/  IMAD.MOV.U32 R24, RZ, RZ, R4 ;  /* 0x000000ffff187224 */ /* 0x000fe200078e0004 */
[----:B------:R-:W-:Y:S06]  /*0a30*/  BRA `(.L_x_6) ;  /* 0x0000000000087947 */ /* 0x000fec0003800000 */
.L_x_7:
[----:B------:R-:W-:Y:S01]  /*0a40*/  LOP3.LUT R25, R9, 0x80000, RZ, 0xfc, !PT ;  /* 0x0008000009197812 */ /* 0x000fe200078efcff */
[----:B------:R-:W-:-:S07]  /*0a50*/  IMAD.MOV.U32 R24, RZ, RZ, R8 ;  /* 0x000000ffff187224 */ /* 0x000fce00078e0008 */
.L_x_6:
[----:B------:R-:W-:Y:S05]  /*0a60*/  BSYNC.RECONVERGENT B1 ;  /* 0x0000000000017941 */ /* 0x000fea0003800200 */
.L_x_4:
[----:B------:R-:W-:Y:S02]  /*0a70*/  IMAD.MOV.U32 R3, RZ, RZ, 0x0 ;  /* 0x00000000ff037424 */ /* 0x000fe400078e00ff */
[----:B------:R-:W-:Y:S02]  /*0a80*/  IMAD.MOV.U32 R4, RZ, RZ, R24 ;  /* 0x000000ffff047224 */ /* 0x000fe400078e0018 */
[----:B------:R-:W-:Y:S01]  /*0a90*/  IMAD.MOV.U32 R5, RZ, RZ, R25 ;  /* 0x000000ffff057224 */ /* 0x000fe200078e0019 */
[----:B------:R-:W-:Y:S06]  /*0aa0*/  RET.REL.NODEC R2 `(_Z12decon_kernelP6float2S0_S0_id) ;  /* 0xfffffff402547950 */ /* 0x000fec0003c3ffff */
.L_x_9:
[----:B------:R-:W-:-:S00]  /*0ab0*/  BRA `(.L_x_9) ;  /* 0xfffffffc00fc7947 */ /* 0x000fc0000383ffff */
[----:B------:R-:W-:-:S00]  /*0ac0*/  NOP ;  /* 0x0000000000007918 */ /* 0x000fc00000000000 */
        /* <DEDUP_REMOVED lines=11> */
.L_x_10:


//--------------------- .nv.shared.reserved.0     --------------------------
	.section	.nv.shared.reserved.0,"aw",@nobits
	.weak		__nv_reservedSMEM_offset_0_alias
	.size		__nv_reservedSMEM_offset_0_alias, 0, 64
	.other		__nv_reservedSMEM_offset_0_alias,@"STO_CUDA_RESERVED_SHARED STV_DEFAULT"
__nv_reservedSMEM_offset_0_alias:
	.zero		0
	.zero		64


//--------------------- .nv.constant0._Z12decon_kernelP6float2S0_S0_id --------------------------
	.section	.nv.constant0._Z12decon_kernelP6float2S0_S0_id,"a",@progbits
	.sectionflags	@""
	.align	4
.nv.constant0._Z12decon_kernelP6float2S0_S0_id:
	.zero		936


//--------------------- SYMBOLS --------------------------

	.type		.nv.reservedSmem.offset0,@object
	.size		.nv.reservedSmem.offset0,0x4
